	.headerflags	@"EF_CUDA_TEXMODE_UNIFIED EF_CUDA_64BIT_ADDRESS EF_CUDA_ACCELERATORS EF_CUDA_SM90 EF_CUDA_VIRTUAL_SM(EF_CUDA_SM90)"
	.elftype	@"ET_EXEC"


//--------------------- .nv.info                  --------------------------
	.section	.nv.info,"",@"SHT_CUDA_INFO"
	.align	4


	//----- nvinfo : EIATTR_REGCOUNT
	.align		4
        /*0000*/ 	.byte	0x04, 0x2f
        /*0002*/ 	.short	(.L_1 - .L_0)
	.align		4
.L_0:
        /*0004*/ 	.word	index@(triton_poi_fused_max_pool2d_with_indices_41)
        /*0008*/ 	.word	0x00000020


	//----- nvinfo : EIATTR_MIN_STACK_SIZE
	.align		4
.L_1:
        /*000c*/ 	.byte	0x04, 0x12
        /*000e*/ 	.short	(.L_3 - .L_2)
	.align		4
.L_2:
        /*0010*/ 	.word	index@(triton_poi_fused_max_pool2d_with_indices_41)
        /*0014*/ 	.word	0x00000000


	//----- nvinfo : EIATTR_FRAME_SIZE
	.align		4
.L_3:
        /*0018*/ 	.byte	0x04, 0x11
        /*001a*/ 	.short	(.L_5 - .L_4)
	.align		4
.L_4:
        /*001c*/ 	.word	index@(triton_poi_fused_max_pool2d_with_indices_41)
        /*0020*/ 	.word	0x00000000


	//----- nvinfo : EIATTR_MIN_STACK_SIZE
	.align		4
.L_5:
        /*0024*/ 	.byte	0x04, 0x12
        /*0026*/ 	.short	(.L_7 - .L_6)
	.align		4
.L_6:
        /*0028*/ 	.word	index@(triton_poi_fused_max_pool2d_with_indices_41)
        /*002c*/ 	.word	0x00000000
.L_7:


//--------------------- .nv.info.triton_poi_fused_max_pool2d_with_indices_41 --------------------------
	.section	.nv.info.triton_poi_fused_max_pool2d_with_indices_41,"",@"SHT_CUDA_INFO"
	.sectionflags	@""
	.align	4


	//----- nvinfo : EIATTR_CUDA_API_VERSION
	.align		4
        /*0000*/ 	.byte	0x04, 0x37
        /*0002*/ 	.short	(.L_9 - .L_8)
.L_8:
        /*0004*/ 	.word	0x0000007c


	//----- nvinfo : EIATTR_KPARAM_INFO
	.align		4
.L_9:
        /*0008*/ 	.byte	0x04, 0x17
        /*000a*/ 	.short	(.L_11 - .L_10)
.L_10:
        /*000c*/ 	.word	0x00000000
        /*0010*/ 	.short	0x0003
        /*0012*/ 	.short	0x0018
        /*0014*/ 	.byte	0x00, 0xf0, 0x11, 0x00


	//----- nvinfo : EIATTR_KPARAM_INFO
	.align		4
.L_11:
        /*0018*/ 	.byte	0x04, 0x17
        /*001a*/ 	.short	(.L_13 - .L_12)
.L_12:
        /*001c*/ 	.word	0x00000000
        /*0020*/ 	.short	0x0002
        /*0022*/ 	.short	0x0010
        /*0024*/ 	.byte	0x00, 0xf4, 0x21, 0x00


	//----- nvinfo : EIATTR_KPARAM_INFO
	.align		4
.L_13:
        /*0028*/ 	.byte	0x04, 0x17
        /*002a*/ 	.short	(.L_15 - .L_14)
.L_14:
        /*002c*/ 	.word	0x00000000
        /*0030*/ 	.short	0x0001
        /*0032*/ 	.short	0x0008
        /*0034*/ 	.byte	0x00, 0xf4, 0x21, 0x00


	//----- nvinfo : EIATTR_KPARAM_INFO
	.align		4
.L_15:
        /*0038*/ 	.byte	0x04, 0x17
        /*003a*/ 	.short	(.L_17 - .L_16)
.L_16:
        /*003c*/ 	.word	0x00000000
        /*0040*/ 	.short	0x0000
        /*0042*/ 	.short	0x0000
        /*0044*/ 	.byte	0x00, 0xf4, 0x21, 0x00


	//----- nvinfo : EIATTR_SPARSE_MMA_MASK
	.align		4
.L_17:
        /*0048*/ 	.byte	0x03, 0x50
        /*004a*/ 	.short	0x0000


	//----- nvinfo : EIATTR_MAXREG_COUNT
	.align		4
        /*004c*/ 	.byte	0x03, 0x1b
        /*004e*/ 	.short	0x00ff


	//----- nvinfo : EIATTR_EXIT_INSTR_OFFSETS
	.align		4
        /*0050*/ 	.byte	0x04, 0x1c
        /*0052*/ 	.short	(.L_19 - .L_18)


	//   ....[0]....
.L_18:
        /*0054*/ 	.word	0x00000800


	//----- nvinfo : EIATTR_REQNTID
	.align		4
.L_19:
        /*0058*/ 	.byte	0x04, 0x10
        /*005a*/ 	.short	(.L_21 - .L_20)
.L_20:
        /*005c*/ 	.word	0x00000080
        /*0060*/ 	.word	0x00000001
        /*0064*/ 	.word	0x00000001


	//----- nvinfo : EIATTR_CBANK_PARAM_SIZE
	.align		4
.L_21:
        /*0068*/ 	.byte	0x03, 0x19
        /*006a*/ 	.short	0x001c


	//----- nvinfo : EIATTR_PARAM_CBANK
	.align		4
        /*006c*/ 	.byte	0x04, 0x0a
        /*006e*/ 	.short	(.L_23 - .L_22)
	.align		4
.L_22:
        /*0070*/ 	.word	index@(.nv.constant0.triton_poi_fused_max_pool2d_with_indices_41)
        /*0074*/ 	.short	0x0210
        /*0076*/ 	.short	0x001c


	//----- nvinfo : EIATTR_SW_WAR
	.align		4
.L_23:
        /*0078*/ 	.byte	0x04, 0x36
        /*007a*/ 	.short	(.L_25 - .L_24)
.L_24:
        /*007c*/ 	.word	0x00000008
.L_25:


//--------------------- .nv.callgraph             --------------------------
	.section	.nv.callgraph,"",@"SHT_CUDA_CALLGRAPH"
	.align	4
	.sectionentsize	8
	.align		4
        /*0000*/ 	.word	0x00000000
	.align		4
        /*0004*/ 	.word	0xffffffff
	.align		4
        /*0008*/ 	.word	0x00000000
	.align		4
        /*000c*/ 	.word	0xfffffffe
	.align		4
        /*0010*/ 	.word	0x00000000
	.align		4
        /*0014*/ 	.word	0xfffffffd
	.align		4
        /*0018*/ 	.word	0x00000000
	.align		4
        /*001c*/ 	.word	0xfffffffc


//--------------------- .text.triton_poi_fused_max_pool2d_with_indices_41 --------------------------
	.section	.text.triton_poi_fused_max_pool2d_with_indices_41,"ax",@progbits
	.align	128
        .global         triton_poi_fused_max_pool2d_with_indices_41
        .type           triton_poi_fused_max_pool2d_with_indices_41,@function
        .size           triton_poi_fused_max_pool2d_with_indices_41,(.L_x_1 - triton_poi_fused_max_pool2d_with_indices_41)
        .other          triton_poi_fused_max_pool2d_with_indices_41,@"STO_CUDA_ENTRY STV_DEFAULT"
triton_poi_fused_max_pool2d_with_indices_41:
.text.triton_poi_fused_max_pool2d_with_indices_41:
[----:B------:R-:W-:Y:S01]  /*0000*/  LDC R1, c[0x0][0x28] ;  /* 0x00000a00ff017b82 */ /* 0x000fe20000000800 */
[----:B------:R-:W1:Y:S07]  /*0010*/  S2R R0, SR_TID.X ;  /* 0x0000000000007919 */ /* 0x000e6e0000002100 */
[----:B------:R-:W2:Y:S01]  /*0020*/  LDC.64 R10, c[0x0][0x210] ;  /* 0x00008400ff0a7b82 */ /* 0x000ea20000000a00 */
[----:B------:R-:W-:Y:S01]  /*0030*/  ULDC.64 UR4, c[0x0][0x208] ;  /* 0x0000820000047ab9 */ /* 0x000fe20000000a00 */
[----:B------:R-:W-:Y:S01]  /*0040*/  ULDC.64 UR6, c[0x0][0x220] ;  /* 0x0000880000067ab9 */ /* 0x000fe20000000a00 */
[----:B------:R-:W3:Y:S01]  /*0050*/  S2R R3, SR_CTAID.X ;  /* 0x0000000000037919 */ /* 0x000ee20000002500 */
[----:B-1----:R-:W-:Y:S01]  /*0060*/  IMAD.SHL.U32 R0, R0, 0x4, RZ ;  /* 0x0000000400007824 */ /* 0x002fe200078e00ff */
[----:B---3--:R-:W-:-:S04]  /*0070*/  SHF.R.S32.HI R5, RZ, 0x16, R3 ;  /* 0x00000016ff057819 */ /* 0x008fc80000011403 */
[----:B------:R-:W-:Y:S02]  /*0080*/  LOP3.LUT R0, R0, 0x1fc, RZ, 0xc0, !PT ;  /* 0x000001fc00007812 */ /* 0x000fe400078ec0ff */
[----:B------:R-:W-:-:S03]  /*0090*/  SGXT R5, R5, 0x1 ;  /* 0x000000010505781a */ /* 0x000fc60000000200 */
[----:B------:R-:W-:-:S04]  /*00a0*/  IMAD R0, R3, 0x200, R0 ;  /* 0x0000020003007824 */ /* 0x000fc800078e0200 */
[C---:B------:R-:W-:Y:S01]  /*00b0*/  VIADD R12, R0.reuse, 0x2 ;  /* 0x00000002000c7836 */ /* 0x040fe20000000000 */
[----:B------:R-:W-:Y:S01]  /*00c0*/  SHF.R.S32.HI R3, RZ, 0x1f, R0 ;  /* 0x0000001fff037819 */ /* 0x000fe20000011400 */
[C---:B------:R-:W-:Y:S02]  /*00d0*/  VIADD R8, R0.reuse, 0x3 ;  /* 0x0000000300087836 */ /* 0x040fe40000000000 */
[----:B------:R-:W-:Y:S01]  /*00e0*/  VIADD R9, R0, 0x1 ;  /* 0x0000000100097836 */ /* 0x000fe20000000000 */
[----:B------:R-:W-:Y:S02]  /*00f0*/  LEA.HI R4, R3, R0, RZ, 0x4 ;  /* 0x0000000003047211 */ /* 0x000fe400078f20ff */
[C---:B------:R-:W-:Y:S02]  /*0100*/  LEA.HI R2, R5.reuse, R12, RZ, 0x4 ;  /* 0x0000000c05027211 */ /* 0x040fe400078f20ff */
[----:B------:R-:W-:Y:S01]  /*0110*/  LEA.HI R6, R5, R8, RZ, 0x4 ;  /* 0x0000000805067211 */ /* 0x000fe200078f20ff */
[----:B------:R-:W-:Y:S01]  /*0120*/  IMAD.SHL.U32 R13, R4, 0x4, RZ ;  /* 0x00000004040d7824 */ /* 0x000fe200078e00ff */
[----:B------:R-:W-:-:S02]  /*0130*/  LOP3.LUT R3, R2, 0x7ffffff0, RZ, 0xc0, !PT ;  /* 0x7ffffff002037812 */ /* 0x000fc400078ec0ff */
[----:B------:R-:W-:Y:S02]  /*0140*/  LEA.HI R5, R5, R9, RZ, 0x4 ;  /* 0x0000000905057211 */ /* 0x000fe400078f20ff */
[----:B------:R-:W-:Y:S01]  /*0150*/  LOP3.LUT R13, R13, 0xffffffc0, RZ, 0xc0, !PT ;  /* 0xffffffc00d0d7812 */ /* 0x000fe200078ec0ff */
[----:B------:R-:W-:-:S04]  /*0160*/  IMAD.IADD R12, R12, 0x1, -R3 ;  /* 0x000000010c0c7824 */ /* 0x000fc800078e0a03 */
[----:B------:R-:W-:-:S04]  /*0170*/  IMAD R3, R12, 0x2, R13 ;  /* 0x000000020c037824 */ /* 0x000fc800078e020d */
[----:B--2---:R-:W-:Y:S01]  /*0180*/  IMAD.WIDE R2, R3, 0x4, R10 ;  /* 0x0000000403027825 */ /* 0x004fe200078e020a */
[----:B------:R-:W-:-:S04]  /*0190*/  LOP3.LUT R7, R6, 0x7ffffff0, RZ, 0xc0, !PT ;  /* 0x7ffffff006077812 */ /* 0x000fc800078ec0ff */
[----:B------:R-:W2:Y:S01]  /*01a0*/  LDG.E.EL R15, desc[UR4][R2.64] ;  /* 0x00000004020f7981 */ /* 0x000ea2000c2e1900 */
[----:B------:R-:W-:-:S03]  /*01b0*/  LOP3.LUT R27, R13, 0x20, RZ, 0xfc, !PT ;  /* 0x000000200d1b7812 */ /* 0x000fc600078efcff */
[----:B------:R1:W2:Y:S01]  /*01c0*/  LDG.E.EL R22, desc[UR4][R2.64+0x4] ;  /* 0x0000040402167981 */ /* 0x0002a2000c2e1900 */
[----:B------:R-:W-:Y:S01]  /*01d0*/  LOP3.LUT R6, R5, 0x7ffffff0, RZ, 0xc0, !PT ;  /* 0x7ffffff005067812 */ /* 0x000fe200078ec0ff */
[----:B------:R-:W-:Y:S01]  /*01e0*/  IMAD.IADD R8, R8, 0x1, -R7 ;  /* 0x0000000108087824 */ /* 0x000fe200078e0a07 */
[----:B------:R-:W-:Y:S01]  /*01f0*/  LOP3.LUT R5, R4, 0x7ffffff0, RZ, 0xc0, !PT ;  /* 0x7ffffff004057812 */ /* 0x000fe200078ec0ff */
[----:B------:R-:W-:Y:S02]  /*0200*/  IMAD R25, R12, 0x2, R27 ;  /* 0x000000020c197824 */ /* 0x000fe400078e021b */
[----:B------:R-:W-:Y:S02]  /*0210*/  IMAD R29, R8, 0x2, R13 ;  /* 0x00000002081d7824 */ /* 0x000fe400078e020d */
[----:B------:R-:W-:Y:S02]  /*0220*/  IMAD.IADD R9, R9, 0x1, -R6 ;  /* 0x0000000109097824 */ /* 0x000fe400078e0a06 */
[----:B------:R-:W-:-:S04]  /*0230*/  IMAD.WIDE R24, R25, 0x4, R10 ;  /* 0x0000000419187825 */ /* 0x000fc800078e020a */
[----:B------:R-:W-:Y:S01]  /*0240*/  IMAD.WIDE R28, R29, 0x4, R10 ;  /* 0x000000041d1c7825 */ /* 0x000fe200078e020a */
[----:B------:R3:W4:Y:S03]  /*0250*/  LDG.E.EL R17, desc[UR4][R24.64] ;  /* 0x0000000418117981 */ /* 0x000726000c2e1900 */
[----:B------:R-:W-:Y:S01]  /*0260*/  IMAD R7, R9, 0x2, R13 ;  /* 0x0000000209077824 */ /* 0x000fe200078e020d */
[----:B------:R-:W5:Y:S01]  /*0270*/  LDG.E.EL R23, desc[UR4][R28.64] ;  /* 0x000000041c177981 */ /* 0x000f62000c2e1900 */
[----:B------:R-:W-:Y:S02]  /*0280*/  IMAD.IADD R26, R0, 0x1, -R5 ;  /* 0x00000001001a7824 */ /* 0x000fe400078e0a05 */
[----:B------:R-:W-:Y:S01]  /*0290*/  IMAD.WIDE R4, R7, 0x4, R10 ;  /* 0x0000000407047825 */ /* 0x000fe200078e020a */
[----:B------:R-:W5:Y:S03]  /*02a0*/  LDG.E.EL R16, desc[UR4][R28.64+0x4] ;  /* 0x000004041c107981 */ /* 0x000f66000c2e1900 */
[----:B------:R-:W-:Y:S01]  /*02b0*/  IMAD R7, R26, 0x2, R13 ;  /* 0x000000021a077824 */ /* 0x000fe200078e020d */
[----:B------:R-:W5:Y:S03]  /*02c0*/  LDG.E.EL R21, desc[UR4][R4.64] ;  /* 0x0000000404157981 */ /* 0x000f66000c2e1900 */
[----:B------:R-:W-:Y:S01]  /*02d0*/  IMAD.WIDE R6, R7, 0x4, R10 ;  /* 0x0000000407067825 */ /* 0x000fe200078e020a */
[----:B------:R3:W5:Y:S03]  /*02e0*/  LDG.E.EL R20, desc[UR4][R4.64+0x4] ;  /* 0x0000040404147981 */ /* 0x000766000c2e1900 */
[--C-:B-1----:R-:W-:Y:S01]  /*02f0*/  IMAD R3, R8, 0x2, R27.reuse ;  /* 0x0000000208037824 */ /* 0x102fe200078e021b */
[----:B------:R-:W5:Y:S01]  /*0300*/  LDG.E.EL R19, desc[UR4][R6.64] ;  /* 0x0000000406137981 */ /* 0x000f62000c2e1900 */
[----:B---3--:R-:W-:-:S03]  /*0310*/  IMAD R25, R9, 0x2, R27 ;  /* 0x0000000209197824 */ /* 0x008fc600078e021b */
[----:B------:R1:W3:Y:S01]  /*0320*/  LDG.E.EL R14, desc[UR4][R6.64+0x4] ;  /* 0x00000404060e7981 */ /* 0x0002e2000c2e1900 */
[----:B------:R-:W-:-:S04]  /*0330*/  IMAD.WIDE R2, R3, 0x4, R10 ;  /* 0x0000000403027825 */ /* 0x000fc800078e020a */
[----:B------:R-:W-:Y:S01]  /*0340*/  IMAD.WIDE R24, R25, 0x4, R10 ;  /* 0x0000000419187825 */ /* 0x000fe200078e020a */
[----:B------:R1:W3:Y:S03]  /*0350*/  LDG.E.EL R18, desc[UR4][R2.64] ;  /* 0x0000000402127981 */ /* 0x0002e6000c2e1900 */
[----:B------:R-:W-:Y:S02]  /*0360*/  IMAD R27, R26, 0x2, R27 ;  /* 0x000000021a1b7824 */ /* 0x000fe400078e021b */
[----:B------:R-:W3:Y:S02]  /*0370*/  LDG.E.EL R24, desc[UR4][R24.64] ;  /* 0x0000000418187981 */ /* 0x000ee4000c2e1900 */
[----:B0-----:R-:W-:Y:S01]  /*0380*/  IMAD.WIDE R4, R27, 0x4, R10 ;  /* 0x000000041b047825 */ /* 0x001fe200078e020a */
[----:B------:R-:W-:-:S04]  /*0390*/  LOP3.LUT R13, R13, 0x21, RZ, 0xfc, !PT ;  /* 0x000000210d0d7812 */ /* 0x000fc800078efcff */
[----:B------:R-:W3:Y:S01]  /*03a0*/  LDG.E.EL R27, desc[UR4][R4.64] ;  /* 0x00000004041b7981 */ /* 0x000ee2000c2e1900 */
[--C-:B------:R-:W-:Y:S02]  /*03b0*/  IMAD R29, R12, 0x2, R13.reuse ;  /* 0x000000020c1d7824 */ /* 0x100fe400078e020d */
[--C-:B------:R-:W-:Y:S02]  /*03c0*/  IMAD R8, R8, 0x2, R13.reuse ;  /* 0x0000000208087824 */ /* 0x100fe400078e020d */
[--C-:B------:R-:W-:Y:S02]  /*03d0*/  IMAD R9, R9, 0x2, R13.reuse ;  /* 0x0000000209097824 */ /* 0x100fe400078e020d */
[----:B-1----:R-:W-:Y:S02]  /*03e0*/  IMAD R7, R26, 0x2, R13 ;  /* 0x000000021a077824 */ /* 0x002fe400078e020d */
[----:B------:R-:W-:-:S04]  /*03f0*/  IMAD.WIDE R12, R29, 0x4, R10 ;  /* 0x000000041d0c7825 */ /* 0x000fc800078e020a */
[--C-:B------:R-:W-:Y:S01]  /*0400*/  IMAD.WIDE R2, R8, 0x4, R10.reuse ;  /* 0x0000000408027825 */ /* 0x100fe200078e020a */
[----:B------:R-:W3:Y:S03]  /*0410*/  LDG.E.EL R6, desc[UR4][R12.64] ;  /* 0x000000040c067981 */ /* 0x000ee6000c2e1900 */
[----:B------:R-:W-:-:S04]  /*0420*/  IMAD.WIDE R8, R9, 0x4, R10 ;  /* 0x0000000409087825 */ /* 0x000fc800078e020a */
[----:B------:R-:W-:Y:S01]  /*0430*/  IMAD.WIDE R10, R7, 0x4, R10 ;  /* 0x00000004070a7825 */ /* 0x000fe200078e020a */
[----:B------:R-:W3:Y:S04]  /*0440*/  LDG.E.EL R5, desc[UR4][R8.64] ;  /* 0x0000000408057981 */ /* 0x000ee8000c2e1900 */
[----:B------:R0:W3:Y:S04]  /*0450*/  LDG.E.EL R7, desc[UR4][R2.64] ;  /* 0x0000000402077981 */ /* 0x0000e8000c2e1900 */
[----:B------:R1:W3:Y:S01]  /*0460*/  LDG.E.EL R4, desc[UR4][R10.64] ;  /* 0x000000040a047981 */ /* 0x0002e2000c2e1900 */
[----:B0-----:R-:W0:Y:S02]  /*0470*/  LDC.64 R2, c[0x0][0x218] ;  /* 0x00008600ff027b82 */ /* 0x001e240000000a00 */
[----:B0-----:R-:W-:Y:S01]  /*0480*/  IMAD.WIDE R2, R0, 0x4, R2 ;  /* 0x0000000400027825 */ /* 0x001fe200078e0202 */
[----:B--2---:R-:W-:-:S02]  /*0490*/  FSETP.GT.AND P5, PT, R22, R15, PT ;  /* 0x0000000f1600720b */ /* 0x004fc40003fa4000 */
[----:B------:R-:W-:-:S11]  /*04a0*/  FSETP.NAN.AND P0, PT, R22, R22, PT ;  /* 0x000000161600720b */ /* 0x000fd60003f08000 */
[----:B------:R-:W-:-:S04]  /*04b0*/  @!P5 SEL R22, R22, R15, P0 ;  /* 0x0000000f1616d207 */ /* 0x000fc80000000000 */
[----:B----4-:R-:W-:Y:S02]  /*04c0*/  FSETP.GEU.AND P1, PT, R22, R17, PT ;  /* 0x000000111600720b */ /* 0x010fe40003f2e000 */
[C---:B-----5:R-:W-:Y:S02]  /*04d0*/  FSETP.GT.AND P4, PT, R16.reuse, R23, PT ;  /* 0x000000171000720b */ /* 0x060fe40003f84000 */
[----:B------:R-:W-:Y:S02]  /*04e0*/  FSETP.NAN.AND P6, PT, R17, R17, PT ;  /* 0x000000111100720b */ /* 0x000fe40003fc8000 */
[----:B------:R-:W-:Y:S02]  /*04f0*/  FSETP.NAN.AND P0, PT, R16, R16, PT ;  /* 0x000000101000720b */ /* 0x000fe40003f08000 */
[----:B------:R-:W-:-:S05]  /*0500*/  FSETP.GT.AND P3, PT, R20, R21, PT ;  /* 0x000000151400720b */ /* 0x000fca0003f64000 */
[----:B------:R-:W-:Y:S02]  /*0510*/  @P1 SEL R17, R17, R22, P6 ;  /* 0x0000001611111207 */ /* 0x000fe40003000000 */
[----:B------:R-:W-:Y:S02]  /*0520*/  FSETP.NAN.AND P6, PT, R20, R20, PT ;  /* 0x000000141400720b */ /* 0x000fe40003fc8000 */
[----:B---3--:R-:W-:Y:S02]  /*0530*/  FSETP.GT.AND P2, PT, R14, R19, PT ;  /* 0x000000130e00720b */ /* 0x008fe40003f44000 */
[----:B------:R-:W-:Y:S02]  /*0540*/  @!P4 SEL R16, R16, R23, P0 ;  /* 0x000000171010c207 */ /* 0x000fe40000000000 */
[----:B------:R-:W-:Y:S02]  /*0550*/  @!P3 SEL R20, R20, R21, P6 ;  /* 0x000000151414b207 */ /* 0x000fe40003000000 */
[----:B------:R-:W-:-:S02]  /*0560*/  FSETP.GEU.AND P0, PT, R16, R18, PT ;  /* 0x000000121000720b */ /* 0x000fc40003f0e000 */
[----:B------:R-:W-:Y:S02]  /*0570*/  FSETP.NAN.AND P6, PT, R14, R14, PT ;  /* 0x0000000e0e00720b */ /* 0x000fe40003fc8000 */
[----:B------:R-:W-:Y:S02]  /*0580*/  SEL R9, RZ, 0x1, !P5 ;  /* 0x00000001ff097807 */ /* 0x000fe40006800000 */
[----:B------:R-:W-:Y:S02]  /*0590*/  FSETP.GEU.AND P5, PT, R20, R24, PT ;  /* 0x000000181400720b */ /* 0x000fe40003fae000 */
[----:B------:R-:W-:Y:S02]  /*05a0*/  @!P2 SEL R14, R14, R19, P6 ;  /* 0x000000130e0ea207 */ /* 0x000fe40003000000 */
[----:B------:R-:W-:Y:S02]  /*05b0*/  SEL R8, RZ, 0x1, !P4 ;  /* 0x00000001ff087807 */ /* 0x000fe40006000000 */
[----:B------:R-:W-:-:S02]  /*05c0*/  FSETP.NAN.AND P6, PT, R18, R18, PT ;  /* 0x000000121200720b */ /* 0x000fc40003fc8000 */
[-C--:B------:R-:W-:Y:S02]  /*05d0*/  FSETP.GEU.AND P4, PT, R14, R27.reuse, PT ;  /* 0x0000001b0e00720b */ /* 0x080fe40003f8e000 */
[----:B------:R-:W-:Y:S02]  /*05e0*/  @P0 SEL R18, R18, R16, P6 ;  /* 0x0000001012120207 */ /* 0x000fe40003000000 */
[C---:B------:R-:W-:Y:S02]  /*05f0*/  FSETP.NAN.AND P6, PT, R24.reuse, R24, PT ;  /* 0x000000181800720b */ /* 0x040fe40003fc8000 */
[----:B-1----:R-:W-:Y:S02]  /*0600*/  SEL R11, RZ, 0x1, !P2 ;  /* 0x00000001ff0b7807 */ /* 0x002fe40005000000 */
[----:B------:R-:W-:Y:S02]  /*0610*/  @P5 SEL R24, R24, R20, P6 ;  /* 0x0000001418185207 */ /* 0x000fe40003000000 */
[----:B------:R-:W-:-:S02]  /*0620*/  FSETP.NAN.AND P6, PT, R27, R27, PT ;  /* 0x0000001b1b00720b */ /* 0x000fc40003fc8000 */
[----:B------:R-:W-:Y:S02]  /*0630*/  SEL R11, R11, 0x2, P4 ;  /* 0x000000020b0b7807 */ /* 0x000fe40002000000 */
[----:B------:R-:W-:Y:S02]  /*0640*/  @P4 SEL R27, R27, R14, P6 ;  /* 0x0000000e1b1b4207 */ /* 0x000fe40003000000 */
[----:B------:R-:W-:Y:S02]  /*0650*/  FSETP.GEU.AND P4, PT, R17, R6, PT ;  /* 0x000000061100720b */ /* 0x000fe40003f8e000 */
[----:B------:R-:W-:Y:S02]  /*0660*/  SEL R10, RZ, 0x1, !P3 ;  /* 0x00000001ff0a7807 */ /* 0x000fe40005800000 */
[----:B------:R-:W-:Y:S02]  /*0670*/  SEL R9, R9, 0x2, P1 ;  /* 0x0000000209097807 */ /* 0x000fe40000800000 */
[----:B------:R-:W-:-:S02]  /*0680*/  SEL R8, R8, 0x2, P0 ;  /* 0x0000000208087807 */ /* 0x000fc40000000000 */
[----:B------:R-:W-:Y:S02]  /*0690*/  FSETP.GEU.AND P0, PT, R18, R7, PT ;  /* 0x000000071200720b */ /* 0x000fe40003f0e000 */
[----:B------:R-:W-:Y:S02]  /*06a0*/  FSETP.GEU.AND P1, PT, R24, R5, PT ;  /* 0x000000051800720b */ /* 0x000fe40003f2e000 */
[----:B------:R-:W-:Y:S02]  /*06b0*/  FSETP.GEU.AND P2, PT, R27, R4, PT ;  /* 0x000000041b00720b */ /* 0x000fe40003f4e000 */
[----:B------:R-:W-:Y:S02]  /*06c0*/  SEL R10, R10, 0x2, P5 ;  /* 0x000000020a0a7807 */ /* 0x000fe40002800000 */
[----:B------:R-:W-:Y:S02]  /*06d0*/  FSETP.NAN.AND P3, PT, R6, R6, PT ;  /* 0x000000060600720b */ /* 0x000fe40003f68000 */
[----:B------:R-:W-:-:S02]  /*06e0*/  SEL R9, R9, 0x3, P4 ;  /* 0x0000000309097807 */ /* 0x000fc40002000000 */
[----:B------:R-:W-:Y:S02]  /*06f0*/  SEL R8, R8, 0x3, P0 ;  /* 0x0000000308087807 */ /* 0x000fe40000000000 */
[----:B------:R-:W-:Y:S02]  /*0700*/  SEL R10, R10, 0x3, P1 ;  /* 0x000000030a0a7807 */ /* 0x000fe40000800000 */
[----:B------:R-:W-:Y:S02]  /*0710*/  SEL R11, R11, 0x3, P2 ;  /* 0x000000030b0b7807 */ /* 0x000fe40001000000 */
[----:B------:R-:W-:Y:S02]  /*0720*/  @P4 SEL R6, R6, R17, P3 ;  /* 0x0000001106064207 */ /* 0x000fe40001800000 */
[----:B------:R-:W-:Y:S02]  /*0730*/  PRMT R13, R9, 0x3340, R8 ;  /* 0x00003340090d7816 */ /* 0x000fe40000000008 */
[----:B------:R-:W-:-:S02]  /*0740*/  FSETP.NAN.AND P3, PT, R7, R7, PT ;  /* 0x000000070700720b */ /* 0x000fc40003f68000 */
[----:B------:R-:W-:Y:S02]  /*0750*/  FSETP.NAN.AND P4, PT, R5, R5, PT ;  /* 0x000000050500720b */ /* 0x000fe40003f88000 */
[----:B------:R-:W-:Y:S02]  /*0760*/  FSETP.NAN.AND P5, PT, R4, R4, PT ;  /* 0x000000040400720b */ /* 0x000fe40003fa8000 */
[----:B------:R-:W-:Y:S02]  /*0770*/  PRMT R10, R11, 0x3340, R10 ;  /* 0x000033400b0a7816 */ /* 0x000fe4000000000a */
[----:B------:R-:W-:Y:S02]  /*0780*/  IADD3 R8, P6, R0, UR6, RZ ;  /* 0x0000000600087c10 */ /* 0x000fe4000ffde0ff */
[----:B------:R-:W-:Y:S02]  /*0790*/  @P0 SEL R7, R7, R18, P3 ;  /* 0x0000001207070207 */ /* 0x000fe40001800000 */
[----:B------:R-:W-:-:S02]  /*07a0*/  @P1 SEL R5, R5, R24, P4 ;  /* 0x0000001805051207 */ /* 0x000fc40002000000 */
[----:B------:R-:W-:Y:S02]  /*07b0*/  @P2 SEL R4, R4, R27, P5 ;  /* 0x0000001b04042207 */ /* 0x000fe40002800000 */
[----:B------:R-:W-:Y:S02]  /*07c0*/  LEA.HI.X.SX32 R9, R0, UR7, 0x1, P6 ;  /* 0x0000000700097c11 */ /* 0x000fe4000b0f0eff */
[----:B------:R-:W-:Y:S01]  /*07d0*/  PRMT R13, R10, 0x5410, R13 ;  /* 0x000054100a0d7816 */ /* 0x000fe2000000000d */
[----:B------:R-:W-:Y:S04]  /*07e0*/  STG.E.128 desc[UR4][R2.64], R4 ;  /* 0x0000000402007986 */ /* 0x000fe8000c101d04 */
[----:B------:R-:W-:Y:S01]  /*07f0*/  STG.E desc[UR4][R8.64], R13 ;  /* 0x0000000d08007986 */ /* 0x000fe2000c101904 */
[----:B------:R-:W-:Y:S05]  /*0800*/  EXIT ;  /* 0x000000000000794d */ /* 0x000fea0003800000 */
.L_x_0:
[----:B------:R-:W-:-:S00]  /*0810*/  BRA `(.L_x_0) ;  /* 0xfffffffc00fc7947 */ /* 0x000fc0000383ffff */
[----:B------:R-:W-:-:S00]  /*0820*/  NOP ;  /* 0x0000000000007918 */ /* 0x000fc00000000000 */
        /* <DEDUP_REMOVED lines=13> */
.L_x_1:


//--------------------- .nv.constant0.triton_poi_fused_max_pool2d_with_indices_41 --------------------------
	.section	.nv.constant0.triton_poi_fused_max_pool2d_with_indices_41,"a",@progbits
	.sectionflags	@""
	.align	4
.nv.constant0.triton_poi_fused_max_pool2d_with_indices_41:
	.zero		556
